//
// Generated by NVIDIA NVVM Compiler
//
// Compiler Build ID: CL-36424714
// Cuda compilation tools, release 13.0, V13.0.88
// Based on NVVM 20.0.0
//

.version 9.0
.target sm_100
.address_size 64

	// .globl	_Z9vectorAddPiS_S_

.visible .entry _Z9vectorAddPiS_S_(
	.param .u64 .ptr .align 1 _Z9vectorAddPiS_S__param_0,
	.param .u64 .ptr .align 1 _Z9vectorAddPiS_S__param_1,
	.param .u64 .ptr .align 1 _Z9vectorAddPiS_S__param_2
)
{
	.reg .b32 	%r<5>;
	.reg .b64 	%rd<11>;

	ld.param.u64 	%rd1, [_Z9vectorAddPiS_S__param_0];
	ld.param.u64 	%rd2, [_Z9vectorAddPiS_S__param_1];
	ld.param.u64 	%rd3, [_Z9vectorAddPiS_S__param_2];
	cvta.to.global.u64 	%rd4, %rd3;
	cvta.to.global.u64 	%rd5, %rd2;
	cvta.to.global.u64 	%rd6, %rd1;
	mov.u32 	%r1, %ctaid.x;
	mul.wide.u32 	%rd7, %r1, 4;
	add.s64 	%rd8, %rd6, %rd7;
	ld.global.u32 	%r2, [%rd8];
	add.s64 	%rd9, %rd5, %rd7;
	ld.global.u32 	%r3, [%rd9];
	add.s32 	%r4, %r3, %r2;
	add.s64 	%rd10, %rd4, %rd7;
	st.global.u32 	[%rd10], %r4;
	ret;

}


// ===== COMPILED SASS (sm_100) =====

	.target	sm_100

	.elftype	@"ET_EXEC"


//--------------------- .note.nv.tkinfo           --------------------------
	.section	.note.nv.tkinfo,"",@"SHT_NOTE"
	.sectionflags	@"SHF_NOTE_NV_TKINFO"
	.tkinfo
        /*0018*/ 	.word	0x00000002
        /*0030*/ 	.string	""
        /*0030*/ 	.string	"ptxas"
        /*0030*/ 	.string	"Cuda compilation tools, release 13.0, V13.0.88"
        /*0030*/ 	.string	"Build cuda_13.0.r13.0/compiler.36424714_0"
        /*0030*/ 	.string	"-arch sm_100 -m 64 "



//--------------------- .note.nv.cuinfo           --------------------------
	.section	.note.nv.cuinfo,"",@"SHT_NOTE"
	.sectionflags	@"SHF_NOTE_NV_CUINFO"
        /*0018*/ 	.short	0x0002
        /*001a*/ 	.short	0x0064
        /*001c*/ 	.short	0x0082
	.zero		2


//--------------------- .nv.info                  --------------------------
	.section	.nv.info,"",@"SHT_CUDA_INFO"
	.align	4


	//----- nvinfo : EIATTR_REGCOUNT
	.align		4
        /*0000*/ 	.byte	0x04, 0x2f
        /*0002*/ 	.short	(.L_1 - .L_0)
	.align		4
.L_0:
        /*0004*/ 	.word	index@(_Z9vectorAddPiS_S_)
        /*0008*/ 	.word	0x0000000c


	//----- nvinfo : EIATTR_FRAME_SIZE
	.align		4
.L_1:
        /*000c*/ 	.byte	0x04, 0x11
        /*000e*/ 	.short	(.L_3 - .L_2)
	.align		4
.L_2:
        /*0010*/ 	.word	index@(_Z9vectorAddPiS_S_)
        /*0014*/ 	.word	0x00000000


	//----- nvinfo : EIATTR_MIN_STACK_SIZE
	.align		4
.L_3:
        /*0018*/ 	.byte	0x04, 0x12
        /*001a*/ 	.short	(.L_5 - .L_4)
	.align		4
.L_4:
        /*001c*/ 	.word	index@(_Z9vectorAddPiS_S_)
        /*0020*/ 	.word	0x00000000
.L_5:


//--------------------- .nv.compat                --------------------------
	.section	.nv.compat,"",@"SHT_CUDA_COMPAT_INFO"
	.align	4
        /*0000*/ 	.byte	0x02, 0x09, 0x00, 0x00, 0x02, 0x02, 0x01, 0x00, 0x02, 0x05, 0x05, 0x00, 0x03, 0x07, 0x01, 0x01
        /*0010*/ 	.byte	0x02, 0x03, 0x00, 0x00, 0x02, 0x06, 0x01, 0x00, 0x04, 0x0b, 0x08, 0x00, 0x09, 0x00, 0x00, 0x00
        /*0020*/ 	.byte	0x00, 0x00, 0x00, 0x00


//--------------------- .nv.info._Z9vectorAddPiS_S_ --------------------------
	.section	.nv.info._Z9vectorAddPiS_S_,"",@"SHT_CUDA_INFO"
	.sectionflags	@""
	.align	4


	//----- nvinfo : EIATTR_CUDA_API_VERSION
	.align		4
        /*0000*/ 	.byte	0x04, 0x37
        /*0002*/ 	.short	(.L_7 - .L_6)
.L_6:
        /*0004*/ 	.word	0x00000082


	//----- nvinfo : EIATTR_KPARAM_INFO
	.align		4
.L_7:
        /*0008*/ 	.byte	0x04, 0x17
        /*000a*/ 	.short	(.L_9 - .L_8)
.L_8:
        /*000c*/ 	.word	0x00000000
        /*0010*/ 	.short	0x0002
        /*0012*/ 	.short	0x0010
        /*0014*/ 	.byte	0x00, 0xf5, 0x21, 0x00


	//----- nvinfo : EIATTR_KPARAM_INFO
	.align		4
.L_9:
        /*0018*/ 	.byte	0x04, 0x17
        /*001a*/ 	.short	(.L_11 - .L_10)
.L_10:
        /*001c*/ 	.word	0x00000000
        /*0020*/ 	.short	0x0001
        /*0022*/ 	.short	0x0008
        /*0024*/ 	.byte	0x00, 0xf5, 0x21, 0x00


	//----- nvinfo : EIATTR_KPARAM_INFO
	.align		4
.L_11:
        /*0028*/ 	.byte	0x04, 0x17
        /*002a*/ 	.short	(.L_13 - .L_12)
.L_12:
        /*002c*/ 	.word	0x00000000
        /*0030*/ 	.short	0x0000
        /*0032*/ 	.short	0x0000
        /*0034*/ 	.byte	0x00, 0xf5, 0x21, 0x00


	//----- nvinfo : EIATTR_SPARSE_MMA_MASK
	.align		4
.L_13:
        /*0038*/ 	.byte	0x03, 0x50
        /*003a*/ 	.short	0x0000


	//----- nvinfo : EIATTR_MAXREG_COUNT
	.align		4
        /*003c*/ 	.byte	0x03, 0x1b
        /*003e*/ 	.short	0x00ff


	//----- nvinfo : EIATTR_MERCURY_ISA_VERSION
	.align		4
        /*0040*/ 	.byte	0x03, 0x5f
        /*0042*/ 	.short	0x0101


	//----- nvinfo : EIATTR_VRC_CTA_INIT_COUNT
	.align		4
        /*0044*/ 	.byte	0x02, 0x4a
	.zero		1
	.zero		1


	//----- nvinfo : EIATTR_EXIT_INSTR_OFFSETS
	.align		4
        /*0048*/ 	.byte	0x04, 0x1c
        /*004a*/ 	.short	(.L_15 - .L_14)


	//   ....[0]....
.L_14:
        /*004c*/ 	.word	0x000000d0


	//----- nvinfo : EIATTR_CBANK_PARAM_SIZE
	.align		4
.L_15:
        /*0050*/ 	.byte	0x03, 0x19
        /*0052*/ 	.short	0x0018


	//----- nvinfo : EIATTR_PARAM_CBANK
	.align		4
        /*0054*/ 	.byte	0x04, 0x0a
        /*0056*/ 	.short	(.L_17 - .L_16)
	.align		4
.L_16:
        /*0058*/ 	.word	index@(.nv.constant0._Z9vectorAddPiS_S_)
        /*005c*/ 	.short	0x0380
        /*005e*/ 	.short	0x0018


	//----- nvinfo : EIATTR_SW_WAR
	.align		4
.L_17:
        /*0060*/ 	.byte	0x04, 0x36
        /*0062*/ 	.short	(.L_19 - .L_18)
.L_18:
        /*0064*/ 	.word	0x00000008
.L_19:


//--------------------- .nv.callgraph             --------------------------
	.section	.nv.callgraph,"",@"SHT_CUDA_CALLGRAPH"
	.align	4
	.sectionentsize	8
	.align		4
        /*0000*/ 	.word	0x00000000
	.align		4
        /*0004*/ 	.word	0xffffffff
	.align		4
        /*0008*/ 	.word	0x00000000
	.align		4
        /*000c*/ 	.word	0xfffffffe
	.align		4
        /*0010*/ 	.word	0x00000000
	.align		4
        /*0014*/ 	.word	0xfffffffd
	.align		4
        /*0018*/ 	.word	0x00000000
	.align		4
        /*001c*/ 	.word	0xfffffffc


//--------------------- .text._Z9vectorAddPiS_S_  --------------------------
	.section	.text._Z9vectorAddPiS_S_,"ax",@progbits
	.align	128
        .global         _Z9vectorAddPiS_S_
        .type           _Z9vectorAddPiS_S_,@function
        .size           _Z9vectorAddPiS_S_,(.L_x_1 - _Z9vectorAddPiS_S_)
        .other          _Z9vectorAddPiS_S_,@"STO_CUDA_ENTRY STV_DEFAULT"
_Z9vectorAddPiS_S_:
.text._Z9vectorAddPiS_S_:
[----:B------:R-:W-:Y:S01]  /*0000*/  LDC R1, c[0x0][0x37c] ;  /* 0x0000df00ff017b82 */ /* 0x000fe20000000800 */
[----:B------:R-:W0:Y:S07]  /*0010*/  S2R R9, SR_CTAID.X ;  /* 0x0000000000097919 */ /* 0x000e2e0000002500 */
[----:B------:R-:W0:Y:S01]  /*0020*/  LDC.64 R2, c[0x0][0x380] ;  /* 0x0000e000ff027b82 */ /* 0x000e220000000a00 */
[----:B------:R-:W1:Y:S07]  /*0030*/  LDCU.64 UR4, c[0x0][0x358] ;  /* 0x00006b00ff0477ac */ /* 0x000e6e0008000a00 */
[----:B------:R-:W2:Y:S08]  /*0040*/  LDC.64 R4, c[0x0][0x388] ;  /* 0x0000e200ff047b82 */ /* 0x000eb00000000a00 */
[----:B------:R-:W3:Y:S01]  /*0050*/  LDC.64 R6, c[0x0][0x390] ;  /* 0x0000e400ff067b82 */ /* 0x000ee20000000a00 */
[----:B0-----:R-:W-:-:S04]  /*0060*/  IMAD.WIDE.U32 R2, R9, 0x4, R2 ;  /* 0x0000000409027825 */ /* 0x001fc800078e0002 */
[C---:B--2---:R-:W-:Y:S02]  /*0070*/  IMAD.WIDE.U32 R4, R9.reuse, 0x4, R4 ;  /* 0x0000000409047825 */ /* 0x044fe400078e0004 */
[----:B-1----:R-:W2:Y:S04]  /*0080*/  LDG.E R2, desc[UR4][R2.64] ;  /* 0x0000000402027981 */ /* 0x002ea8000c1e1900 */
[----:B------:R-:W2:Y:S01]  /*0090*/  LDG.E R5, desc[UR4][R4.64] ;  /* 0x0000000404057981 */ /* 0x000ea2000c1e1900 */
[----:B---3--:R-:W-:Y:S01]  /*00a0*/  IMAD.WIDE.U32 R6, R9, 0x4, R6 ;  /* 0x0000000409067825 */ /* 0x008fe200078e0006 */
[----:B--2---:R-:W-:-:S05]  /*00b0*/  IADD3 R9, PT, PT, R2, R5, RZ ;  /* 0x0000000502097210 */ /* 0x004fca0007ffe0ff */
[----:B------:R-:W-:Y:S01]  /*00c0*/  STG.E desc[UR4][R6.64], R9 ;  /* 0x0000000906007986 */ /* 0x000fe2000c101904 */
[----:B------:R-:W-:Y:S05]  /*00d0*/  EXIT ;  /* 0x000000000000794d */ /* 0x000fea0003800000 */
.L_x_0:
[----:B------:R-:W-:-:S00]  /*00e0*/  BRA `(.L_x_0) ;  /* 0xfffffffc00fc7947 */ /* 0x000fc0000383ffff */
[----:B------:R-:W-:-:S00]  /*00f0*/  NOP ;  /* 0x0000000000007918 */ /* 0x000fc00000000000 */
        /* <DEDUP_REMOVED lines=8> */
.L_x_1:


//--------------------- .nv.shared.reserved.0     --------------------------
	.section	.nv.shared.reserved.0,"aw",@nobits
	.weak		__nv_reservedSMEM_offset_0_alias
	.size		__nv_reservedSMEM_offset_0_alias, 0, 64
	.other		__nv_reservedSMEM_offset_0_alias,@"STO_CUDA_RESERVED_SHARED STV_DEFAULT"
__nv_reservedSMEM_offset_0_alias:
	.zero		0
	.zero		64


//--------------------- .nv.constant0._Z9vectorAddPiS_S_ --------------------------
	.section	.nv.constant0._Z9vectorAddPiS_S_,"a",@progbits
	.sectionflags	@""
	.align	4
.nv.constant0._Z9vectorAddPiS_S_:
	.zero		920


//--------------------- SYMBOLS --------------------------

	.type		.nv.reservedSmem.offset0,@object
	.size		.nv.reservedSmem.offset0,0x4
